//
// Generated by NVIDIA NVVM Compiler
//
// Compiler Build ID: CL-36424714
// Cuda compilation tools, release 13.0, V13.0.88
// Based on NVVM 20.0.0
//

.version 9.0
.target sm_100
.address_size 64

	// .globl	_Z10stencil_1dPiS_
// _ZZ10stencil_1dPiS_E4temp has been demoted

.visible .entry _Z10stencil_1dPiS_(
	.param .u64 .ptr .align 1 _Z10stencil_1dPiS__param_0,
	.param .u64 .ptr .align 1 _Z10stencil_1dPiS__param_1
)
{
	.reg .pred 	%p<4>;
	.reg .b32 	%r<31>;
	.reg .b64 	%rd<11>;
	// demoted variable
	.shared .align 4 .b8 _ZZ10stencil_1dPiS_E4temp[44];
	ld.param.u64 	%rd4, [_Z10stencil_1dPiS__param_0];
	ld.param.u64 	%rd3, [_Z10stencil_1dPiS__param_1];
	cvta.to.global.u64 	%rd1, %rd4;
	mov.u32 	%r7, %tid.x;
	mov.u32 	%r8, %ctaid.x;
	mov.u32 	%r9, %ntid.x;
	mad.lo.s32 	%r1, %r8, %r9, %r7;
	mul.wide.s32 	%rd5, %r1, 4;
	add.s64 	%rd2, %rd1, %rd5;
	ld.global.u32 	%r10, [%rd2];
	shl.b32 	%r11, %r7, 2;
	mov.u32 	%r12, _ZZ10stencil_1dPiS_E4temp;
	add.s32 	%r2, %r12, %r11;
	st.shared.u32 	[%r2+12], %r10;
	setp.gt.u32 	%p1, %r7, 2;
	@%p1 bra 	$L__BB0_6;
	setp.lt.s32 	%p2, %r1, 4;
	mov.b32 	%r29, 0;
	@%p2 bra 	$L__BB0_3;
	add.s32 	%r14, %r1, -3;
	mul.wide.u32 	%rd6, %r14, 4;
	add.s64 	%rd7, %rd1, %rd6;
	ld.global.u32 	%r29, [%rd7];
$L__BB0_3:
	st.shared.u32 	[%r2], %r29;
	setp.gt.s32 	%p3, %r1, 43;
	mov.b32 	%r30, 0;
	@%p3 bra 	$L__BB0_5;
	ld.global.u32 	%r30, [%rd2+20];
$L__BB0_5:
	st.shared.u32 	[%r2+32], %r30;
$L__BB0_6:
	bar.sync 	0;
	ld.shared.u32 	%r16, [%r2];
	ld.shared.u32 	%r17, [%r2+4];
	add.s32 	%r18, %r17, %r16;
	ld.shared.u32 	%r19, [%r2+8];
	add.s32 	%r20, %r19, %r18;
	ld.shared.u32 	%r21, [%r2+12];
	add.s32 	%r22, %r21, %r20;
	ld.shared.u32 	%r23, [%r2+16];
	add.s32 	%r24, %r23, %r22;
	ld.shared.u32 	%r25, [%r2+20];
	add.s32 	%r26, %r25, %r24;
	ld.shared.u32 	%r27, [%r2+24];
	add.s32 	%r28, %r27, %r26;
	cvta.to.global.u64 	%rd8, %rd3;
	add.s64 	%rd10, %rd8, %rd5;
	st.global.u32 	[%rd10], %r28;
	ret;

}


// ===== COMPILED SASS (sm_100) =====

	.target	sm_100

	.elftype	@"ET_EXEC"


//--------------------- .note.nv.tkinfo           --------------------------
	.section	.note.nv.tkinfo,"",@"SHT_NOTE"
	.sectionflags	@"SHF_NOTE_NV_TKINFO"
	.tkinfo
        /*0018*/ 	.word	0x00000002
        /*0030*/ 	.string	""
        /*0030*/ 	.string	"ptxas"
        /*0030*/ 	.string	"Cuda compilation tools, release 13.0, V13.0.88"
        /*0030*/ 	.string	"Build cuda_13.0.r13.0/compiler.36424714_0"
        /*0030*/ 	.string	"-arch sm_100 -m 64 "



//--------------------- .note.nv.cuinfo           --------------------------
	.section	.note.nv.cuinfo,"",@"SHT_NOTE"
	.sectionflags	@"SHF_NOTE_NV_CUINFO"
        /*0018*/ 	.short	0x0002
        /*001a*/ 	.short	0x0064
        /*001c*/ 	.short	0x0082
	.zero		2


//--------------------- .nv.info                  --------------------------
	.section	.nv.info,"",@"SHT_CUDA_INFO"
	.align	4


	//----- nvinfo : EIATTR_REGCOUNT
	.align		4
        /*0000*/ 	.byte	0x04, 0x2f
        /*0002*/ 	.short	(.L_1 - .L_0)
	.align		4
.L_0:
        /*0004*/ 	.word	index@(_Z10stencil_1dPiS_)
        /*0008*/ 	.word	0x00000010


	//----- nvinfo : EIATTR_FRAME_SIZE
	.align		4
.L_1:
        /*000c*/ 	.byte	0x04, 0x11
        /*000e*/ 	.short	(.L_3 - .L_2)
	.align		4
.L_2:
        /*0010*/ 	.word	index@(_Z10stencil_1dPiS_)
        /*0014*/ 	.word	0x00000000


	//----- nvinfo : EIATTR_MIN_STACK_SIZE
	.align		4
.L_3:
        /*0018*/ 	.byte	0x04, 0x12
        /*001a*/ 	.short	(.L_5 - .L_4)
	.align		4
.L_4:
        /*001c*/ 	.word	index@(_Z10stencil_1dPiS_)
        /*0020*/ 	.word	0x00000000
.L_5:


//--------------------- .nv.compat                --------------------------
	.section	.nv.compat,"",@"SHT_CUDA_COMPAT_INFO"
	.align	4
        /*0000*/ 	.byte	0x02, 0x09, 0x00, 0x00, 0x02, 0x02, 0x01, 0x00, 0x02, 0x05, 0x05, 0x00, 0x03, 0x07, 0x01, 0x01
        /*0010*/ 	.byte	0x02, 0x03, 0x00, 0x00, 0x02, 0x06, 0x01, 0x00, 0x04, 0x0b, 0x08, 0x00, 0x09, 0x00, 0x00, 0x00
        /*0020*/ 	.byte	0x00, 0x00, 0x00, 0x00


//--------------------- .nv.info._Z10stencil_1dPiS_ --------------------------
	.section	.nv.info._Z10stencil_1dPiS_,"",@"SHT_CUDA_INFO"
	.sectionflags	@""
	.align	4


	//----- nvinfo : EIATTR_CUDA_API_VERSION
	.align		4
        /*0000*/ 	.byte	0x04, 0x37
        /*0002*/ 	.short	(.L_7 - .L_6)
.L_6:
        /*0004*/ 	.word	0x00000082


	//----- nvinfo : EIATTR_KPARAM_INFO
	.align		4
.L_7:
        /*0008*/ 	.byte	0x04, 0x17
        /*000a*/ 	.short	(.L_9 - .L_8)
.L_8:
        /*000c*/ 	.word	0x00000000
        /*0010*/ 	.short	0x0001
        /*0012*/ 	.short	0x0008
        /*0014*/ 	.byte	0x00, 0xf5, 0x21, 0x00


	//----- nvinfo : EIATTR_KPARAM_INFO
	.align		4
.L_9:
        /*0018*/ 	.byte	0x04, 0x17
        /*001a*/ 	.short	(.L_11 - .L_10)
.L_10:
        /*001c*/ 	.word	0x00000000
        /*0020*/ 	.short	0x0000
        /*0022*/ 	.short	0x0000
        /*0024*/ 	.byte	0x00, 0xf5, 0x21, 0x00


	//----- nvinfo : EIATTR_SPARSE_MMA_MASK
	.align		4
.L_11:
        /*0028*/ 	.byte	0x03, 0x50
        /*002a*/ 	.short	0x0000


	//----- nvinfo : EIATTR_MAXREG_COUNT
	.align		4
        /*002c*/ 	.byte	0x03, 0x1b
        /*002e*/ 	.short	0x00ff


	//----- nvinfo : EIATTR_NUM_BARRIERS
	.align		4
        /*0030*/ 	.byte	0x02, 0x4c
        /*0032*/ 	.byte	0x01
	.zero		1


	//----- nvinfo : EIATTR_MERCURY_ISA_VERSION
	.align		4
        /*0034*/ 	.byte	0x03, 0x5f
        /*0036*/ 	.short	0x0101


	//----- nvinfo : EIATTR_VRC_CTA_INIT_COUNT
	.align		4
        /*0038*/ 	.byte	0x02, 0x4a
	.zero		1
	.zero		1


	//----- nvinfo : EIATTR_EXIT_INSTR_OFFSETS
	.align		4
        /*003c*/ 	.byte	0x04, 0x1c
        /*003e*/ 	.short	(.L_13 - .L_12)


	//   ....[0]....
.L_12:
        /*0040*/ 	.word	0x000002a0


	//----- nvinfo : EIATTR_CRS_STACK_SIZE
	.align		4
.L_13:
        /*0044*/ 	.byte	0x04, 0x1e
        /*0046*/ 	.short	(.L_15 - .L_14)
.L_14:
        /*0048*/ 	.word	0x00000000


	//----- nvinfo : EIATTR_CBANK_PARAM_SIZE
	.align		4
.L_15:
        /*004c*/ 	.byte	0x03, 0x19
        /*004e*/ 	.short	0x0010


	//----- nvinfo : EIATTR_PARAM_CBANK
	.align		4
        /*0050*/ 	.byte	0x04, 0x0a
        /*0052*/ 	.short	(.L_17 - .L_16)
	.align		4
.L_16:
        /*0054*/ 	.word	index@(.nv.constant0._Z10stencil_1dPiS_)
        /*0058*/ 	.short	0x0380
        /*005a*/ 	.short	0x0010


	//----- nvinfo : EIATTR_SW_WAR
	.align		4
.L_17:
        /*005c*/ 	.byte	0x04, 0x36
        /*005e*/ 	.short	(.L_19 - .L_18)
.L_18:
        /*0060*/ 	.word	0x00000008
.L_19:


//--------------------- .nv.callgraph             --------------------------
	.section	.nv.callgraph,"",@"SHT_CUDA_CALLGRAPH"
	.align	4
	.sectionentsize	8
	.align		4
        /*0000*/ 	.word	0x00000000
	.align		4
        /*0004*/ 	.word	0xffffffff
	.align		4
        /*0008*/ 	.word	0x00000000
	.align		4
        /*000c*/ 	.word	0xfffffffe
	.align		4
        /*0010*/ 	.word	0x00000000
	.align		4
        /*0014*/ 	.word	0xfffffffd
	.align		4
        /*0018*/ 	.word	0x00000000
	.align		4
        /*001c*/ 	.word	0xfffffffc


//--------------------- .text._Z10stencil_1dPiS_  --------------------------
	.section	.text._Z10stencil_1dPiS_,"ax",@progbits
	.align	128
        .global         _Z10stencil_1dPiS_
        .type           _Z10stencil_1dPiS_,@function
        .size           _Z10stencil_1dPiS_,(.L_x_3 - _Z10stencil_1dPiS_)
        .other          _Z10stencil_1dPiS_,@"STO_CUDA_ENTRY STV_DEFAULT"
_Z10stencil_1dPiS_:
.text._Z10stencil_1dPiS_:
[----:B------:R-:W-:Y:S01]  /*0000*/  LDC R1, c[0x0][0x37c] ;  /* 0x0000df00ff017b82 */ /* 0x000fe20000000800 */
[----:B------:R-:W0:Y:S07]  /*0010*/  S2R R6, SR_TID.X ;  /* 0x0000000000067919 */ /* 0x000e2e0000002100 */
[----:B------:R-:W0:Y:S01]  /*0020*/  S2UR UR4, SR_CTAID.X ;  /* 0x00000000000479c3 */ /* 0x000e220000002500 */
[----:B------:R-:W1:Y:S07]  /*0030*/  LDCU.64 UR6, c[0x0][0x358] ;  /* 0x00006b00ff0677ac */ /* 0x000e6e0008000a00 */
[----:B------:R-:W0:Y:S08]  /*0040*/  LDC R7, c[0x0][0x360] ;  /* 0x0000d800ff077b82 */ /* 0x000e300000000800 */
[----:B------:R-:W2:Y:S01]  /*0050*/  LDC.64 R4, c[0x0][0x380] ;  /* 0x0000e000ff047b82 */ /* 0x000ea20000000a00 */
[----:B0-----:R-:W-:-:S04]  /*0060*/  IMAD R7, R7, UR4, R6 ;  /* 0x0000000407077c24 */ /* 0x001fc8000f8e0206 */
[----:B--2---:R-:W-:-:S05]  /*0070*/  IMAD.WIDE R2, R7, 0x4, R4 ;  /* 0x0000000407027825 */ /* 0x004fca00078e0204 */
[----:B-1----:R-:W2:Y:S01]  /*0080*/  LDG.E R0, desc[UR6][R2.64] ;  /* 0x0000000602007981 */ /* 0x002ea2000c1e1900 */
[----:B------:R-:W0:Y:S01]  /*0090*/  S2UR UR5, SR_CgaCtaId ;  /* 0x00000000000579c3 */ /* 0x000e220000008800 */
[----:B------:R-:W-:Y:S01]  /*00a0*/  UMOV UR4, 0x400 ;  /* 0x0000040000047882 */ /* 0x000fe20000000000 */
[----:B------:R-:W-:Y:S01]  /*00b0*/  ISETP.GT.U32.AND P0, PT, R6, 0x2, PT ;  /* 0x000000020600780c */ /* 0x000fe20003f04070 */
[----:B------:R-:W-:Y:S01]  /*00c0*/  BSSY.RECONVERGENT B0, `(.L_x_0) ;  /* 0x000000f000007945 */ /* 0x000fe20003800200 */
[----:B0-----:R-:W-:-:S06]  /*00d0*/  ULEA UR4, UR5, UR4, 0x18 ;  /* 0x0000000405047291 */ /* 0x001fcc000f8ec0ff */
[----:B------:R-:W-:-:S05]  /*00e0*/  LEA R9, R6, UR4, 0x2 ;  /* 0x0000000406097c11 */ /* 0x000fca000f8e10ff */
[----:B--2---:R0:W-:Y:S01]  /*00f0*/  STS [R9+0xc], R0 ;  /* 0x00000c0009007388 */ /* 0x0041e20000000800 */
[----:B------:R-:W-:Y:S05]  /*0100*/  @P0 BRA `(.L_x_1) ;  /* 0x0000000000280947 */ /* 0x000fea0003800000 */
[C---:B------:R-:W-:Y:S01]  /*0110*/  ISETP.GE.AND P0, PT, R7.reuse, 0x4, PT ;  /* 0x000000040700780c */ /* 0x040fe20003f06270 */
[----:B------:R-:W-:Y:S01]  /*0120*/  IMAD.MOV.U32 R6, RZ, RZ, RZ ;  /* 0x000000ffff067224 */ /* 0x000fe200078e00ff */
[----:B------:R-:W-:Y:S01]  /*0130*/  ISETP.GT.AND P1, PT, R7, 0x2b, PT ;  /* 0x0000002b0700780c */ /* 0x000fe20003f24270 */
[----:B0-----:R-:W-:-:S10]  /*0140*/  IMAD.MOV.U32 R0, RZ, RZ, RZ ;  /* 0x000000ffff007224 */ /* 0x001fd400078e00ff */
[----:B------:R-:W-:Y:S02]  /*0150*/  @P0 VIADD R11, R7, 0xfffffffd ;  /* 0xfffffffd070b0836 */ /* 0x000fe40000000000 */
[----:B------:R-:W2:Y:S02]  /*0160*/  @!P1 LDG.E R6, desc[UR6][R2.64+0x14] ;  /* 0x0000140602069981 */ /* 0x000ea4000c1e1900 */
[----:B------:R-:W-:-:S05]  /*0170*/  @P0 IMAD.WIDE.U32 R4, R11, 0x4, R4 ;  /* 0x000000040b040825 */ /* 0x000fca00078e0004 */
[----:B------:R-:W3:Y:S04]  /*0180*/  @P0 LDG.E R0, desc[UR6][R4.64] ;  /* 0x0000000604000981 */ /* 0x000ee8000c1e1900 */
[----:B--2---:R1:W-:Y:S04]  /*0190*/  STS [R9+0x20], R6 ;  /* 0x0000200609007388 */ /* 0x0043e80000000800 */
[----:B---3--:R1:W-:Y:S02]  /*01a0*/  STS [R9], R0 ;  /* 0x0000000009007388 */ /* 0x0083e40000000800 */
.L_x_1:
[----:B------:R-:W-:Y:S05]  /*01b0*/  BSYNC.RECONVERGENT B0 ;  /* 0x0000000000007941 */ /* 0x000fea0003800200 */
.L_x_0:
[----:B------:R-:W-:Y:S08]  /*01c0*/  BAR.SYNC.DEFER_BLOCKING 0x0 ;  /* 0x0000000000007b1d */ /* 0x000ff00000010000 */
[----:B------:R-:W2:Y:S01]  /*01d0*/  LDC.64 R2, c[0x0][0x388] ;  /* 0x0000e200ff027b82 */ /* 0x000ea20000000a00 */
[----:B01----:R-:W-:Y:S04]  /*01e0*/  LDS R0, [R9] ;  /* 0x0000000009007984 */ /* 0x003fe80000000800 */
[----:B------:R-:W-:Y:S01]  /*01f0*/  LDS R5, [R9+0x4] ;  /* 0x0000040009057984 */ /* 0x000fe20000000800 */
[----:B--2---:R-:W-:-:S03]  /*0200*/  IMAD.WIDE R2, R7, 0x4, R2 ;  /* 0x0000000407027825 */ /* 0x004fc600078e0202 */
[----:B------:R-:W0:Y:S04]  /*0210*/  LDS R4, [R9+0x8] ;  /* 0x0000080009047984 */ /* 0x000e280000000800 */
[----:B------:R-:W-:Y:S04]  /*0220*/  LDS R11, [R9+0xc] ;  /* 0x00000c00090b7984 */ /* 0x000fe80000000800 */
[----:B------:R-:W1:Y:S04]  /*0230*/  LDS R6, [R9+0x10] ;  /* 0x0000100009067984 */ /* 0x000e680000000800 */
[----:B------:R-:W-:Y:S04]  /*0240*/  LDS R13, [R9+0x14] ;  /* 0x00001400090d7984 */ /* 0x000fe80000000800 */
[----:B------:R-:W2:Y:S01]  /*0250*/  LDS R8, [R9+0x18] ;  /* 0x0000180009087984 */ /* 0x000ea20000000800 */
[----:B0-----:R-:W-:-:S04]  /*0260*/  IADD3 R0, PT, PT, R4, R5, R0 ;  /* 0x0000000504007210 */ /* 0x001fc80007ffe000 */
[----:B-1----:R-:W-:-:S04]  /*0270*/  IADD3 R0, PT, PT, R6, R11, R0 ;  /* 0x0000000b06007210 */ /* 0x002fc80007ffe000 */
[----:B--2---:R-:W-:-:S05]  /*0280*/  IADD3 R13, PT, PT, R8, R13, R0 ;  /* 0x0000000d080d7210 */ /* 0x004fca0007ffe000 */
[----:B------:R-:W-:Y:S01]  /*0290*/  STG.E desc[UR6][R2.64], R13 ;  /* 0x0000000d02007986 */ /* 0x000fe2000c101906 */
[----:B------:R-:W-:Y:S05]  /*02a0*/  EXIT ;  /* 0x000000000000794d */ /* 0x000fea0003800000 */
.L_x_2:
[----:B------:R-:W-:-:S00]  /*02b0*/  BRA `(.L_x_2) ;  /* 0xfffffffc00fc7947 */ /* 0x000fc0000383ffff */
[----:B------:R-:W-:-:S00]  /*02c0*/  NOP ;  /* 0x0000000000007918 */ /* 0x000fc00000000000 */
        /* <DEDUP_REMOVED lines=11> */
.L_x_3:


//--------------------- .nv.shared._Z10stencil_1dPiS_ --------------------------
	.section	.nv.shared._Z10stencil_1dPiS_,"aw",@nobits
	.sectionflags	@""
	.align	4
.nv.shared._Z10stencil_1dPiS_:
	.zero		1068


//--------------------- .nv.shared.reserved.0     --------------------------
	.section	.nv.shared.reserved.0,"aw",@nobits
	.weak		__nv_reservedSMEM_offset_0_alias
	.size		__nv_reservedSMEM_offset_0_alias, 0, 64
	.other		__nv_reservedSMEM_offset_0_alias,@"STO_CUDA_RESERVED_SHARED STV_DEFAULT"
__nv_reservedSMEM_offset_0_alias:
	.zero		0
	.zero		64


//--------------------- .nv.constant0._Z10stencil_1dPiS_ --------------------------
	.section	.nv.constant0._Z10stencil_1dPiS_,"a",@progbits
	.sectionflags	@""
	.align	4
.nv.constant0._Z10stencil_1dPiS_:
	.zero		912


//--------------------- SYMBOLS --------------------------

	.type		.nv.reservedSmem.offset0,@object
	.size		.nv.reservedSmem.offset0,0x4
	.type		.nv.reservedSmem.cap,@object
	.size		.nv.reservedSmem.cap,0x4
